//
// Generated by NVIDIA NVVM Compiler
//
// Compiler Build ID: CL-36424714
// Cuda compilation tools, release 13.0, V13.0.88
// Based on NVVM 20.0.0
//

.version 9.0
.target sm_100
.address_size 64

	// .globl	_Z9append_kvP13__nv_bfloat16S0_S0_S0_iii

.visible .entry _Z9append_kvP13__nv_bfloat16S0_S0_S0_iii(
	.param .u64 .ptr .align 1 _Z9append_kvP13__nv_bfloat16S0_S0_S0_iii_param_0,
	.param .u64 .ptr .align 1 _Z9append_kvP13__nv_bfloat16S0_S0_S0_iii_param_1,
	.param .u64 .ptr .align 1 _Z9append_kvP13__nv_bfloat16S0_S0_S0_iii_param_2,
	.param .u64 .ptr .align 1 _Z9append_kvP13__nv_bfloat16S0_S0_S0_iii_param_3,
	.param .u32 _Z9append_kvP13__nv_bfloat16S0_S0_S0_iii_param_4,
	.param .u32 _Z9append_kvP13__nv_bfloat16S0_S0_S0_iii_param_5,
	.param .u32 _Z9append_kvP13__nv_bfloat16S0_S0_S0_iii_param_6
)
{
	.reg .pred 	%p<12>;
	.reg .b16 	%rs<31>;
	.reg .b32 	%r<39>;
	.reg .b64 	%rd<34>;

	ld.param.u64 	%rd6, [_Z9append_kvP13__nv_bfloat16S0_S0_S0_iii_param_0];
	ld.param.u64 	%rd7, [_Z9append_kvP13__nv_bfloat16S0_S0_S0_iii_param_1];
	ld.param.u64 	%rd8, [_Z9append_kvP13__nv_bfloat16S0_S0_S0_iii_param_2];
	ld.param.u64 	%rd9, [_Z9append_kvP13__nv_bfloat16S0_S0_S0_iii_param_3];
	ld.param.u32 	%r19, [_Z9append_kvP13__nv_bfloat16S0_S0_S0_iii_param_4];
	ld.param.u32 	%r21, [_Z9append_kvP13__nv_bfloat16S0_S0_S0_iii_param_5];
	ld.param.u32 	%r20, [_Z9append_kvP13__nv_bfloat16S0_S0_S0_iii_param_6];
	cvta.to.global.u64 	%rd1, %rd9;
	cvta.to.global.u64 	%rd2, %rd7;
	cvta.to.global.u64 	%rd3, %rd8;
	cvta.to.global.u64 	%rd4, %rd6;
	mov.u32 	%r22, %tid.x;
	mov.u32 	%r23, %ntid.x;
	mov.u32 	%r24, %ctaid.x;
	mad.lo.s32 	%r1, %r23, %r24, %r22;
	setp.ge.s32 	%p1, %r1, %r21;
	setp.lt.s32 	%p2, %r20, 1;
	or.pred  	%p3, %p1, %p2;
	@%p3 bra 	$L__BB0_12;
	mul.lo.s32 	%r2, %r20, %r1;
	mad.lo.s32 	%r3, %r20, %r19, %r2;
	and.b32  	%r4, %r20, 7;
	setp.lt.u32 	%p4, %r20, 8;
	mov.b32 	%r37, 0;
	@%p4 bra 	$L__BB0_4;
	and.b32  	%r37, %r20, 2147483640;
	neg.s32 	%r35, %r37;
	add.s64 	%rd5, %rd2, 8;
	mov.u32 	%r33, %r2;
	mov.u32 	%r34, %r3;
$L__BB0_3:
	.pragma "nounroll";
	mul.wide.s32 	%rd10, %r34, 2;
	add.s64 	%rd11, %rd3, %rd10;
	add.s64 	%rd12, %rd1, %rd10;
	mul.wide.s32 	%rd13, %r33, 2;
	add.s64 	%rd14, %rd4, %rd13;
	add.s64 	%rd15, %rd5, %rd13;
	ld.global.nc.u16 	%rs1, [%rd14];
	st.global.u16 	[%rd11], %rs1;
	ld.global.nc.u16 	%rs2, [%rd15+-8];
	st.global.u16 	[%rd12], %rs2;
	ld.global.nc.u16 	%rs3, [%rd14+2];
	st.global.u16 	[%rd11+2], %rs3;
	ld.global.nc.u16 	%rs4, [%rd15+-6];
	st.global.u16 	[%rd12+2], %rs4;
	ld.global.nc.u16 	%rs5, [%rd14+4];
	st.global.u16 	[%rd11+4], %rs5;
	ld.global.nc.u16 	%rs6, [%rd15+-4];
	st.global.u16 	[%rd12+4], %rs6;
	ld.global.nc.u16 	%rs7, [%rd14+6];
	st.global.u16 	[%rd11+6], %rs7;
	ld.global.nc.u16 	%rs8, [%rd15+-2];
	st.global.u16 	[%rd12+6], %rs8;
	ld.global.nc.u16 	%rs9, [%rd14+8];
	st.global.u16 	[%rd11+8], %rs9;
	ld.global.nc.u16 	%rs10, [%rd15];
	st.global.u16 	[%rd12+8], %rs10;
	ld.global.nc.u16 	%rs11, [%rd14+10];
	st.global.u16 	[%rd11+10], %rs11;
	ld.global.nc.u16 	%rs12, [%rd15+2];
	st.global.u16 	[%rd12+10], %rs12;
	ld.global.nc.u16 	%rs13, [%rd14+12];
	st.global.u16 	[%rd11+12], %rs13;
	ld.global.nc.u16 	%rs14, [%rd15+4];
	st.global.u16 	[%rd12+12], %rs14;
	ld.global.nc.u16 	%rs15, [%rd14+14];
	st.global.u16 	[%rd11+14], %rs15;
	ld.global.nc.u16 	%rs16, [%rd15+6];
	st.global.u16 	[%rd12+14], %rs16;
	add.s32 	%r35, %r35, 8;
	add.s32 	%r34, %r34, 8;
	add.s32 	%r33, %r33, 8;
	setp.ne.s32 	%p5, %r35, 0;
	@%p5 bra 	$L__BB0_3;
$L__BB0_4:
	setp.eq.s32 	%p6, %r4, 0;
	@%p6 bra 	$L__BB0_12;
	and.b32  	%r14, %r20, 3;
	setp.lt.u32 	%p7, %r4, 4;
	@%p7 bra 	$L__BB0_7;
	add.s32 	%r26, %r3, %r37;
	mul.wide.s32 	%rd16, %r26, 2;
	add.s64 	%rd17, %rd3, %rd16;
	add.s32 	%r27, %r37, %r2;
	mul.wide.s32 	%rd18, %r27, 2;
	add.s64 	%rd19, %rd4, %rd18;
	ld.global.nc.u16 	%rs17, [%rd19];
	st.global.u16 	[%rd17], %rs17;
	add.s64 	%rd20, %rd1, %rd16;
	add.s64 	%rd21, %rd2, %rd18;
	ld.global.nc.u16 	%rs18, [%rd21];
	st.global.u16 	[%rd20], %rs18;
	ld.global.nc.u16 	%rs19, [%rd19+2];
	st.global.u16 	[%rd17+2], %rs19;
	ld.global.nc.u16 	%rs20, [%rd21+2];
	st.global.u16 	[%rd20+2], %rs20;
	ld.global.nc.u16 	%rs21, [%rd19+4];
	st.global.u16 	[%rd17+4], %rs21;
	ld.global.nc.u16 	%rs22, [%rd21+4];
	st.global.u16 	[%rd20+4], %rs22;
	ld.global.nc.u16 	%rs23, [%rd19+6];
	st.global.u16 	[%rd17+6], %rs23;
	ld.global.nc.u16 	%rs24, [%rd21+6];
	st.global.u16 	[%rd20+6], %rs24;
	add.s32 	%r37, %r37, 4;
$L__BB0_7:
	setp.eq.s32 	%p8, %r14, 0;
	@%p8 bra 	$L__BB0_12;
	setp.eq.s32 	%p9, %r14, 1;
	@%p9 bra 	$L__BB0_10;
	add.s32 	%r28, %r3, %r37;
	mul.wide.s32 	%rd22, %r28, 2;
	add.s64 	%rd23, %rd3, %rd22;
	add.s32 	%r29, %r37, %r2;
	mul.wide.s32 	%rd24, %r29, 2;
	add.s64 	%rd25, %rd4, %rd24;
	ld.global.nc.u16 	%rs25, [%rd25];
	st.global.u16 	[%rd23], %rs25;
	add.s64 	%rd26, %rd1, %rd22;
	add.s64 	%rd27, %rd2, %rd24;
	ld.global.nc.u16 	%rs26, [%rd27];
	st.global.u16 	[%rd26], %rs26;
	ld.global.nc.u16 	%rs27, [%rd25+2];
	st.global.u16 	[%rd23+2], %rs27;
	ld.global.nc.u16 	%rs28, [%rd27+2];
	st.global.u16 	[%rd26+2], %rs28;
	add.s32 	%r37, %r37, 2;
$L__BB0_10:
	and.b32  	%r30, %r20, 1;
	setp.eq.b32 	%p10, %r30, 1;
	not.pred 	%p11, %p10;
	@%p11 bra 	$L__BB0_12;
	add.s32 	%r31, %r3, %r37;
	mul.wide.s32 	%rd28, %r31, 2;
	add.s64 	%rd29, %rd3, %rd28;
	add.s32 	%r32, %r37, %r2;
	mul.wide.s32 	%rd30, %r32, 2;
	add.s64 	%rd31, %rd4, %rd30;
	ld.global.nc.u16 	%rs29, [%rd31];
	st.global.u16 	[%rd29], %rs29;
	add.s64 	%rd32, %rd1, %rd28;
	add.s64 	%rd33, %rd2, %rd30;
	ld.global.nc.u16 	%rs30, [%rd33];
	st.global.u16 	[%rd32], %rs30;
$L__BB0_12:
	ret;

}


// ===== COMPILED SASS (sm_100) =====

	.target	sm_100

	.elftype	@"ET_EXEC"


//--------------------- .note.nv.tkinfo           --------------------------
	.section	.note.nv.tkinfo,"",@"SHT_NOTE"
	.sectionflags	@"SHF_NOTE_NV_TKINFO"
	.tkinfo
        /*0018*/ 	.word	0x00000002
        /*0030*/ 	.string	""
        /*0030*/ 	.string	"ptxas"
        /*0030*/ 	.string	"Cuda compilation tools, release 13.0, V13.0.88"
        /*0030*/ 	.string	"Build cuda_13.0.r13.0/compiler.36424714_0"
        /*0030*/ 	.string	"-arch sm_100 -m 64 "



//--------------------- .note.nv.cuinfo           --------------------------
	.section	.note.nv.cuinfo,"",@"SHT_NOTE"
	.sectionflags	@"SHF_NOTE_NV_CUINFO"
        /*0018*/ 	.short	0x0002
        /*001a*/ 	.short	0x0064
        /*001c*/ 	.short	0x0082
	.zero		2


//--------------------- .nv.info                  --------------------------
	.section	.nv.info,"",@"SHT_CUDA_INFO"
	.align	4


	//----- nvinfo : EIATTR_REGCOUNT
	.align		4
        /*0000*/ 	.byte	0x04, 0x2f
        /*0002*/ 	.short	(.L_1 - .L_0)
	.align		4
.L_0:
        /*0004*/ 	.word	index@(_Z9append_kvP13__nv_bfloat16S0_S0_S0_iii)
        /*0008*/ 	.word	0x00000020


	//----- nvinfo : EIATTR_FRAME_SIZE
	.align		4
.L_1:
        /*000c*/ 	.byte	0x04, 0x11
        /*000e*/ 	.short	(.L_3 - .L_2)
	.align		4
.L_2:
        /*0010*/ 	.word	index@(_Z9append_kvP13__nv_bfloat16S0_S0_S0_iii)
        /*0014*/ 	.word	0x00000000


	//----- nvinfo : EIATTR_MIN_STACK_SIZE
	.align		4
.L_3:
        /*0018*/ 	.byte	0x04, 0x12
        /*001a*/ 	.short	(.L_5 - .L_4)
	.align		4
.L_4:
        /*001c*/ 	.word	index@(_Z9append_kvP13__nv_bfloat16S0_S0_S0_iii)
        /*0020*/ 	.word	0x00000000
.L_5:


//--------------------- .nv.compat                --------------------------
	.section	.nv.compat,"",@"SHT_CUDA_COMPAT_INFO"
	.align	4
        /*0000*/ 	.byte	0x02, 0x09, 0x00, 0x00, 0x02, 0x02, 0x01, 0x00, 0x02, 0x05, 0x05, 0x00, 0x03, 0x07, 0x01, 0x01
        /*0010*/ 	.byte	0x02, 0x03, 0x00, 0x00, 0x02, 0x06, 0x01, 0x00, 0x04, 0x0b, 0x08, 0x00, 0x09, 0x00, 0x00, 0x00
        /*0020*/ 	.byte	0x00, 0x00, 0x00, 0x00


//--------------------- .nv.info._Z9append_kvP13__nv_bfloat16S0_S0_S0_iii --------------------------
	.section	.nv.info._Z9append_kvP13__nv_bfloat16S0_S0_S0_iii,"",@"SHT_CUDA_INFO"
	.sectionflags	@""
	.align	4


	//----- nvinfo : EIATTR_CUDA_API_VERSION
	.align		4
        /*0000*/ 	.byte	0x04, 0x37
        /*0002*/ 	.short	(.L_7 - .L_6)
.L_6:
        /*0004*/ 	.word	0x00000082


	//----- nvinfo : EIATTR_KPARAM_INFO
	.align		4
.L_7:
        /*0008*/ 	.byte	0x04, 0x17
        /*000a*/ 	.short	(.L_9 - .L_8)
.L_8:
        /*000c*/ 	.word	0x00000000
        /*0010*/ 	.short	0x0006
        /*0012*/ 	.short	0x0028
        /*0014*/ 	.byte	0x00, 0xf0, 0x11, 0x00


	//----- nvinfo : EIATTR_KPARAM_INFO
	.align		4
.L_9:
        /*0018*/ 	.byte	0x04, 0x17
        /*001a*/ 	.short	(.L_11 - .L_10)
.L_10:
        /*001c*/ 	.word	0x00000000
        /*0020*/ 	.short	0x0005
        /*0022*/ 	.short	0x0024
        /*0024*/ 	.byte	0x00, 0xf0, 0x11, 0x00


	//----- nvinfo : EIATTR_KPARAM_INFO
	.align		4
.L_11:
        /*0028*/ 	.byte	0x04, 0x17
        /*002a*/ 	.short	(.L_13 - .L_12)
.L_12:
        /*002c*/ 	.word	0x00000000
        /*0030*/ 	.short	0x0004
        /*0032*/ 	.short	0x0020
        /*0034*/ 	.byte	0x00, 0xf0, 0x11, 0x00


	//----- nvinfo : EIATTR_KPARAM_INFO
	.align		4
.L_13:
        /*0038*/ 	.byte	0x04, 0x17
        /*003a*/ 	.short	(.L_15 - .L_14)
.L_14:
        /*003c*/ 	.word	0x00000000
        /*0040*/ 	.short	0x0003
        /*0042*/ 	.short	0x0018
        /*0044*/ 	.byte	0x00, 0xf5, 0x21, 0x00


	//----- nvinfo : EIATTR_KPARAM_INFO
	.align		4
.L_15:
        /*0048*/ 	.byte	0x04, 0x17
        /*004a*/ 	.short	(.L_17 - .L_16)
.L_16:
        /*004c*/ 	.word	0x00000000
        /*0050*/ 	.short	0x0002
        /*0052*/ 	.short	0x0010
        /*0054*/ 	.byte	0x00, 0xf5, 0x21, 0x00


	//----- nvinfo : EIATTR_KPARAM_INFO
	.align		4
.L_17:
        /*0058*/ 	.byte	0x04, 0x17
        /*005a*/ 	.short	(.L_19 - .L_18)
.L_18:
        /*005c*/ 	.word	0x00000000
        /*0060*/ 	.short	0x0001
        /*0062*/ 	.short	0x0008
        /*0064*/ 	.byte	0x00, 0xf5, 0x21, 0x00


	//----- nvinfo : EIATTR_KPARAM_INFO
	.align		4
.L_19:
        /*0068*/ 	.byte	0x04, 0x17
        /*006a*/ 	.short	(.L_21 - .L_20)
.L_20:
        /*006c*/ 	.word	0x00000000
        /*0070*/ 	.short	0x0000
        /*0072*/ 	.short	0x0000
        /*0074*/ 	.byte	0x00, 0xf5, 0x21, 0x00


	//----- nvinfo : EIATTR_SPARSE_MMA_MASK
	.align		4
.L_21:
        /*0078*/ 	.byte	0x03, 0x50
        /*007a*/ 	.short	0x0000


	//----- nvinfo : EIATTR_MAXREG_COUNT
	.align		4
        /*007c*/ 	.byte	0x03, 0x1b
        /*007e*/ 	.short	0x00ff


	//----- nvinfo : EIATTR_MERCURY_ISA_VERSION
	.align		4
        /*0080*/ 	.byte	0x03, 0x5f
        /*0082*/ 	.short	0x0101


	//----- nvinfo : EIATTR_VRC_CTA_INIT_COUNT
	.align		4
        /*0084*/ 	.byte	0x02, 0x4a
	.zero		1
	.zero		1


	//----- nvinfo : EIATTR_EXIT_INSTR_OFFSETS
	.align		4
        /*0088*/ 	.byte	0x04, 0x1c
        /*008a*/ 	.short	(.L_23 - .L_22)


	//   ....[0]....
.L_22:
        /*008c*/ 	.word	0x00000090


	//   ....[1]....
        /*0090*/ 	.word	0x00000480


	//   ....[2]....
        /*0094*/ 	.word	0x00000680


	//   ....[3]....
        /*0098*/ 	.word	0x00000800


	//   ....[4]....
        /*009c*/ 	.word	0x000008f0


	//----- nvinfo : EIATTR_CBANK_PARAM_SIZE
	.align		4
.L_23:
        /*00a0*/ 	.byte	0x03, 0x19
        /*00a2*/ 	.short	0x002c


	//----- nvinfo : EIATTR_PARAM_CBANK
	.align		4
        /*00a4*/ 	.byte	0x04, 0x0a
        /*00a6*/ 	.short	(.L_25 - .L_24)
	.align		4
.L_24:
        /*00a8*/ 	.word	index@(.nv.constant0._Z9append_kvP13__nv_bfloat16S0_S0_S0_iii)
        /*00ac*/ 	.short	0x0380
        /*00ae*/ 	.short	0x002c


	//----- nvinfo : EIATTR_SW_WAR
	.align		4
.L_25:
        /*00b0*/ 	.byte	0x04, 0x36
        /*00b2*/ 	.short	(.L_27 - .L_26)
.L_26:
        /*00b4*/ 	.word	0x00000008
.L_27:


//--------------------- .nv.callgraph             --------------------------
	.section	.nv.callgraph,"",@"SHT_CUDA_CALLGRAPH"
	.align	4
	.sectionentsize	8
	.align		4
        /*0000*/ 	.word	0x00000000
	.align		4
        /*0004*/ 	.word	0xffffffff
	.align		4
        /*0008*/ 	.word	0x00000000
	.align		4
        /*000c*/ 	.word	0xfffffffe
	.align		4
        /*0010*/ 	.word	0x00000000
	.align		4
        /*0014*/ 	.word	0xfffffffd
	.align		4
        /*0018*/ 	.word	0x00000000
	.align		4
        /*001c*/ 	.word	0xfffffffc


//--------------------- .text._Z9append_kvP13__nv_bfloat16S0_S0_S0_iii --------------------------
	.section	.text._Z9append_kvP13__nv_bfloat16S0_S0_S0_iii,"ax",@progbits
	.align	128
        .global         _Z9append_kvP13__nv_bfloat16S0_S0_S0_iii
        .type           _Z9append_kvP13__nv_bfloat16S0_S0_S0_iii,@function
        .size           _Z9append_kvP13__nv_bfloat16S0_S0_S0_iii,(.L_x_5 - _Z9append_kvP13__nv_bfloat16S0_S0_S0_iii)
        .other          _Z9append_kvP13__nv_bfloat16S0_S0_S0_iii,@"STO_CUDA_ENTRY STV_DEFAULT"
_Z9append_kvP13__nv_bfloat16S0_S0_S0_iii:
.text._Z9append_kvP13__nv_bfloat16S0_S0_S0_iii:
[----:B------:R-:W-:Y:S01]  /*0000*/  LDC R1, c[0x0][0x37c] ;  /* 0x0000df00ff017b82 */ /* 0x000fe20000000800 */
[----:B------:R-:W0:Y:S07]  /*0010*/  S2R R11, SR_TID.X ;  /* 0x00000000000b7919 */ /* 0x000e2e0000002100 */
[----:B------:R-:W1:Y:S01]  /*0020*/  LDC R0, c[0x0][0x3a8] ;  /* 0x0000ea00ff007b82 */ /* 0x000e620000000800 */
[----:B------:R-:W0:Y:S01]  /*0030*/  LDCU UR4, c[0x0][0x360] ;  /* 0x00006c00ff0477ac */ /* 0x000e220008000800 */
[----:B------:R-:W0:Y:S01]  /*0040*/  S2R R2, SR_CTAID.X ;  /* 0x0000000000027919 */ /* 0x000e220000002500 */
[----:B------:R-:W2:Y:S01]  /*0050*/  LDCU UR5, c[0x0][0x3a4] ;  /* 0x00007480ff0577ac */ /* 0x000ea20008000800 */
[----:B-1----:R-:W-:Y:S01]  /*0060*/  ISETP.GE.AND P0, PT, R0, 0x1, PT ;  /* 0x000000010000780c */ /* 0x002fe20003f06270 */
[----:B0-----:R-:W-:-:S05]  /*0070*/  IMAD R11, R2, UR4, R11 ;  /* 0x00000004020b7c24 */ /* 0x001fca000f8e020b */
[----:B--2---:R-:W-:-:S13]  /*0080*/  ISETP.GE.OR P0, PT, R11, UR5, !P0 ;  /* 0x000000050b007c0c */ /* 0x004fda000c706670 */
[----:B------:R-:W-:Y:S05]  /*0090*/  @P0 EXIT ;  /* 0x000000000000094d */ /* 0x000fea0003800000 */
[----:B------:R-:W0:Y:S01]  /*00a0*/  LDCU UR4, c[0x0][0x3a0] ;  /* 0x00007400ff0477ac */ /* 0x000e220008000800 */
[C---:B------:R-:W-:Y:S01]  /*00b0*/  ISETP.GE.U32.AND P1, PT, R0.reuse, 0x8, PT ;  /* 0x000000080000780c */ /* 0x040fe20003f26070 */
[----:B------:R-:W-:Y:S01]  /*00c0*/  IMAD R11, R11, R0, RZ ;  /* 0x000000000b0b7224 */ /* 0x000fe200078e02ff */
[----:B------:R-:W-:Y:S01]  /*00d0*/  LOP3.LUT R20, R0, 0x7, RZ, 0xc0, !PT ;  /* 0x0000000700147812 */ /* 0x000fe200078ec0ff */
[----:B------:R-:W1:Y:S01]  /*00e0*/  LDCU.64 UR6, c[0x0][0x358] ;  /* 0x00006b00ff0677ac */ /* 0x000e620008000a00 */
[----:B------:R-:W-:Y:S02]  /*00f0*/  HFMA2 R10, -RZ, RZ, 0, 0 ;  /* 0x00000000ff0a7431 */ /* 0x000fe400000001ff */
[----:B------:R-:W-:Y:S01]  /*0100*/  ISETP.NE.AND P0, PT, R20, RZ, PT ;  /* 0x000000ff1400720c */ /* 0x000fe20003f05270 */
[----:B0-----:R-:W-:-:S06]  /*0110*/  IMAD R13, R0, UR4, R11 ;  /* 0x00000004000d7c24 */ /* 0x001fcc000f8e020b */
[----:B------:R-:W-:Y:S06]  /*0120*/  @!P1 BRA `(.L_x_0) ;  /* 0x0000000000d49947 */ /* 0x000fec0003800000 */
[----:B------:R-:W0:Y:S01]  /*0130*/  LDCU.64 UR4, c[0x0][0x388] ;  /* 0x00007100ff0477ac */ /* 0x000e220008000a00 */
[----:B------:R-:W-:Y:S01]  /*0140*/  LOP3.LUT R10, R0, 0x7ffffff8, RZ, 0xc0, !PT ;  /* 0x7ffffff8000a7812 */ /* 0x000fe200078ec0ff */
[----:B------:R-:W-:Y:S01]  /*0150*/  IMAD.MOV.U32 R15, RZ, RZ, R13 ;  /* 0x000000ffff0f7224 */ /* 0x000fe200078e000d */
[----:B------:R-:W-:Y:S02]  /*0160*/  MOV R12, R11 ;  /* 0x0000000b000c7202 */ /* 0x000fe40000000f00 */
[----:B------:R-:W-:Y:S01]  /*0170*/  IADD3 R14, PT, PT, -R10, RZ, RZ ;  /* 0x000000ff0a0e7210 */ /* 0x000fe20007ffe1ff */
[----:B0-----:R-:W-:-:S04]  /*0180*/  UIADD3 UR4, UP0, UPT, UR4, 0x8, URZ ;  /* 0x0000000804047890 */ /* 0x001fc8000ff1e0ff */
[----:B------:R-:W-:-:S12]  /*0190*/  UIADD3.X UR5, UPT, UPT, URZ, UR5, URZ, UP0, !UPT ;  /* 0x00000005ff057290 */ /* 0x000fd800087fe4ff */
.L_x_1:
[----:B0-----:R-:W0:Y:S01]  /*01a0*/  LDC.64 R2, c[0x0][0x380] ;  /* 0x0000e000ff027b82 */ /* 0x001e220000000a00 */
[----:B------:R-:W-:Y:S01]  /*01b0*/  MOV R4, UR4 ;  /* 0x0000000400047c02 */ /* 0x000fe20008000f00 */
[----:B------:R-:W-:-:S04]  /*01c0*/  IMAD.U32 R5, RZ, RZ, UR5 ;  /* 0x00000005ff057e24 */ /* 0x000fc8000f8e00ff */
[C---:B------:R-:W-:Y:S02]  /*01d0*/  IMAD.WIDE R4, R12.reuse, 0x2, R4 ;  /* 0x000000020c047825 */ /* 0x040fe400078e0204 */
[----:B------:R-:W2:Y:S03]  /*01e0*/  LDC.64 R8, c[0x0][0x390] ;  /* 0x0000e400ff087b82 */ /* 0x000ea60000000a00 */
[----:B-1----:R-:W3:Y:S04]  /*01f0*/  LDG.E.U16.CONSTANT R17, desc[UR6][R4.64+-0x8] ;  /* 0xfffff80604117981 */ /* 0x002ee8000c1e9500 */
[----:B------:R-:W4:Y:S01]  /*0200*/  LDG.E.U16.CONSTANT R22, desc[UR6][R4.64+-0x6] ;  /* 0xfffffa0604167981 */ /* 0x000f22000c1e9500 */
[----:B------:R-:W1:Y:S03]  /*0210*/  LDC.64 R6, c[0x0][0x398] ;  /* 0x0000e600ff067b82 */ /* 0x000e660000000a00 */
[----:B------:R-:W5:Y:S04]  /*0220*/  LDG.E.U16.CONSTANT R24, desc[UR6][R4.64+-0x4] ;  /* 0xfffffc0604187981 */ /* 0x000f68000c1e9500 */
[----:B------:R-:W5:Y:S01]  /*0230*/  LDG.E.U16.CONSTANT R26, desc[UR6][R4.64+-0x2] ;  /* 0xfffffe06041a7981 */ /* 0x000f62000c1e9500 */
[----:B0-----:R-:W-:-:S03]  /*0240*/  IMAD.WIDE R2, R12, 0x2, R2 ;  /* 0x000000020c027825 */ /* 0x001fc600078e0202 */
[----:B------:R-:W5:Y:S04]  /*0250*/  LDG.E.U16.CONSTANT R28, desc[UR6][R4.64] ;  /* 0x00000006041c7981 */ /* 0x000f68000c1e9500 */
[----:B------:R-:W3:Y:S04]  /*0260*/  LDG.E.U16.CONSTANT R21, desc[UR6][R2.64] ;  /* 0x0000000602157981 */ /* 0x000ee8000c1e9500 */
[----:B------:R-:W4:Y:S01]  /*0270*/  LDG.E.U16.CONSTANT R19, desc[UR6][R2.64+0x2] ;  /* 0x0000020602137981 */ /* 0x000f22000c1e9500 */
[----:B--2---:R-:W-:-:S03]  /*0280*/  IMAD.WIDE R8, R15, 0x2, R8 ;  /* 0x000000020f087825 */ /* 0x004fc600078e0208 */
[----:B------:R-:W2:Y:S01]  /*0290*/  LDG.E.U16.CONSTANT R16, desc[UR6][R2.64+0x4] ;  /* 0x0000040602107981 */ /* 0x000ea2000c1e9500 */
[----:B-1----:R-:W-:-:S03]  /*02a0*/  IMAD.WIDE R6, R15, 0x2, R6 ;  /* 0x000000020f067825 */ /* 0x002fc600078e0206 */
[----:B------:R-:W5:Y:S04]  /*02b0*/  LDG.E.U16.CONSTANT R29, desc[UR6][R2.64+0x6] ;  /* 0x00000606021d7981 */ /* 0x000f68000c1e9500 */
[----:B------:R-:W5:Y:S04]  /*02c0*/  LDG.E.U16.CONSTANT R27, desc[UR6][R2.64+0x8] ;  /* 0x00000806021b7981 */ /* 0x000f68000c1e9500 */
[----:B------:R-:W5:Y:S04]  /*02d0*/  LDG.E.U16.CONSTANT R25, desc[UR6][R2.64+0xa] ;  /* 0x00000a0602197981 */ /* 0x000f68000c1e9500 */
[----:B------:R-:W5:Y:S04]  /*02e0*/  LDG.E.U16.CONSTANT R23, desc[UR6][R2.64+0xc] ;  /* 0x00000c0602177981 */ /* 0x000f68000c1e9500 */
[----:B------:R-:W5:Y:S04]  /*02f0*/  LDG.E.U16.CONSTANT R18, desc[UR6][R2.64+0xe] ;  /* 0x00000e0602127981 */ /* 0x000f68000c1e9500 */
[----:B------:R-:W5:Y:S04]  /*0300*/  LDG.E.U16.CONSTANT R3, desc[UR6][R4.64+0x6] ;  /* 0x0000060604037981 */ /* 0x000f68000c1e9500 */
[----:B---3--:R-:W-:Y:S04]  /*0310*/  STG.E.U16 desc[UR6][R8.64], R21 ;  /* 0x0000001508007986 */ /* 0x008fe8000c101506 */
[----:B------:R0:W-:Y:S04]  /*0320*/  STG.E.U16 desc[UR6][R6.64], R17 ;  /* 0x0000001106007986 */ /* 0x0001e8000c101506 */
[----:B----4-:R1:W-:Y:S04]  /*0330*/  STG.E.U16 desc[UR6][R8.64+0x2], R19 ;  /* 0x0000021308007986 */ /* 0x0103e8000c101506 */
[----:B0-----:R-:W3:Y:S04]  /*0340*/  LDG.E.U16.CONSTANT R17, desc[UR6][R4.64+0x2] ;  /* 0x0000020604117981 */ /* 0x001ee8000c1e9500 */
[----:B-1----:R-:W4:Y:S01]  /*0350*/  LDG.E.U16.CONSTANT R19, desc[UR6][R4.64+0x4] ;  /* 0x0000040604137981 */ /* 0x002f22000c1e9500 */
[----:B------:R-:W-:-:S03]  /*0360*/  IADD3 R14, PT, PT, R14, 0x8, RZ ;  /* 0x000000080e0e7810 */ /* 0x000fc60007ffe0ff */
[----:B------:R0:W-:Y:S01]  /*0370*/  STG.E.U16 desc[UR6][R6.64+0x2], R22 ;  /* 0x0000021606007986 */ /* 0x0001e2000c101506 */
[----:B------:R-:W-:-:S03]  /*0380*/  ISETP.NE.AND P1, PT, R14, RZ, PT ;  /* 0x000000ff0e00720c */ /* 0x000fc60003f25270 */
[----:B--2---:R0:W-:Y:S04]  /*0390*/  STG.E.U16 desc[UR6][R8.64+0x4], R16 ;  /* 0x0000041008007986 */ /* 0x0041e8000c101506 */
[----:B-----5:R0:W-:Y:S04]  /*03a0*/  STG.E.U16 desc[UR6][R6.64+0x4], R24 ;  /* 0x0000041806007986 */ /* 0x0201e8000c101506 */
[----:B------:R0:W-:Y:S04]  /*03b0*/  STG.E.U16 desc[UR6][R8.64+0x6], R29 ;  /* 0x0000061d08007986 */ /* 0x0001e8000c101506 */
[----:B------:R0:W-:Y:S04]  /*03c0*/  STG.E.U16 desc[UR6][R6.64+0x6], R26 ;  /* 0x0000061a06007986 */ /* 0x0001e8000c101506 */
[----:B------:R0:W-:Y:S04]  /*03d0*/  STG.E.U16 desc[UR6][R8.64+0x8], R27 ;  /* 0x0000081b08007986 */ /* 0x0001e8000c101506 */
[----:B------:R0:W-:Y:S04]  /*03e0*/  STG.E.U16 desc[UR6][R6.64+0x8], R28 ;  /* 0x0000081c06007986 */ /* 0x0001e8000c101506 */
[----:B------:R0:W-:Y:S01]  /*03f0*/  STG.E.U16 desc[UR6][R8.64+0xa], R25 ;  /* 0x00000a1908007986 */ /* 0x0001e2000c101506 */
[----:B------:R-:W-:Y:S01]  /*0400*/  IADD3 R15, PT, PT, R15, 0x8, RZ ;  /* 0x000000080f0f7810 */ /* 0x000fe20007ffe0ff */
[----:B------:R-:W-:-:S02]  /*0410*/  VIADD R12, R12, 0x8 ;  /* 0x000000080c0c7836 */ /* 0x000fc40000000000 */
[----:B---3--:R0:W-:Y:S04]  /*0420*/  STG.E.U16 desc[UR6][R6.64+0xa], R17 ;  /* 0x00000a1106007986 */ /* 0x0081e8000c101506 */
[----:B------:R0:W-:Y:S04]  /*0430*/  STG.E.U16 desc[UR6][R8.64+0xc], R23 ;  /* 0x00000c1708007986 */ /* 0x0001e8000c101506 */
[----:B----4-:R0:W-:Y:S04]  /*0440*/  STG.E.U16 desc[UR6][R6.64+0xc], R19 ;  /* 0x00000c1306007986 */ /* 0x0101e8000c101506 */
[----:B------:R0:W-:Y:S04]  /*0450*/  STG.E.U16 desc[UR6][R8.64+0xe], R18 ;  /* 0x00000e1208007986 */ /* 0x0001e8000c101506 */
[----:B------:R0:W-:Y:S01]  /*0460*/  STG.E.U16 desc[UR6][R6.64+0xe], R3 ;  /* 0x00000e0306007986 */ /* 0x0001e2000c101506 */
[----:B------:R-:W-:Y:S05]  /*0470*/  @P1 BRA `(.L_x_1) ;  /* 0xfffffffc00481947 */ /* 0x000fea000383ffff */
.L_x_0:
[----:B-1----:R-:W-:Y:S05]  /*0480*/  @!P0 EXIT ;  /* 0x000000000000894d */ /* 0x002fea0003800000 */
[----:B------:R-:W-:Y:S02]  /*0490*/  ISETP.GE.U32.AND P0, PT, R20, 0x4, PT ;  /* 0x000000041400780c */ /* 0x000fe40003f06070 */
[----:B------:R-:W-:-:S04]  /*04a0*/  LOP3.LUT R12, R0, 0x3, RZ, 0xc0, !PT ;  /* 0x00000003000c7812 */ /* 0x000fc800078ec0ff */
[----:B------:R-:W-:-:S07]  /*04b0*/  ISETP.NE.AND P1, PT, R12, RZ, PT ;  /* 0x000000ff0c00720c */ /* 0x000fce0003f25270 */
[----:B------:R-:W-:Y:S06]  /*04c0*/  @!P0 BRA `(.L_x_2) ;  /* 0x00000000006c8947 */ /* 0x000fec0003800000 */
[----:B0-----:R-:W0:Y:S01]  /*04d0*/  LDC.64 R2, c[0x0][0x380] ;  /* 0x0000e000ff027b82 */ /* 0x001e220000000a00 */
[----:B------:R-:W-:-:S07]  /*04e0*/  IADD3 R5, PT, PT, R11, R10, RZ ;  /* 0x0000000a0b057210 */ /* 0x000fce0007ffe0ff */
[----:B------:R-:W1:Y:S08]  /*04f0*/  LDC.64 R8, c[0x0][0x388] ;  /* 0x0000e200ff087b82 */ /* 0x000e700000000a00 */
[----:B------:R-:W2:Y:S01]  /*0500*/  LDC.64 R6, c[0x0][0x390] ;  /* 0x0000e400ff067b82 */ /* 0x000ea20000000a00 */
[----:B0-----:R-:W-:-:S05]  /*0510*/  IMAD.WIDE R2, R5, 0x2, R2 ;  /* 0x0000000205027825 */ /* 0x001fca00078e0202 */
[----:B------:R-:W3:Y:S01]  /*0520*/  LDG.E.U16.CONSTANT R17, desc[UR6][R2.64] ;  /* 0x0000000602117981 */ /* 0x000ee2000c1e9500 */
[----:B-1----:R-:W-:-:S03]  /*0530*/  IMAD.WIDE R8, R5, 0x2, R8 ;  /* 0x0000000205087825 */ /* 0x002fc600078e0208 */
[----:B------:R-:W4:Y:S01]  /*0540*/  LDG.E.U16.CONSTANT R21, desc[UR6][R2.64+0x2] ;  /* 0x0000020602157981 */ /* 0x000f22000c1e9500 */
[----:B------:R-:W0:Y:S03]  /*0550*/  LDC.64 R4, c[0x0][0x398] ;  /* 0x0000e600ff047b82 */ /* 0x000e260000000a00 */
[----:B------:R-:W5:Y:S04]  /*0560*/  LDG.E.U16.CONSTANT R19, desc[UR6][R8.64] ;  /* 0x0000000608137981 */ /* 0x000f68000c1e9500 */
[----:B------:R-:W4:Y:S04]  /*0570*/  LDG.E.U16.CONSTANT R23, desc[UR6][R8.64+0x2] ;  /* 0x0000020608177981 */ /* 0x000f28000c1e9500 */
[----:B------:R-:W4:Y:S04]  /*0580*/  LDG.E.U16.CONSTANT R25, desc[UR6][R2.64+0x4] ;  /* 0x0000040602197981 */ /* 0x000f28000c1e9500 */
[----:B------:R-:W4:Y:S04]  /*0590*/  LDG.E.U16.CONSTANT R27, desc[UR6][R8.64+0x4] ;  /* 0x00000406081b7981 */ /* 0x000f28000c1e9500 */
[----:B------:R-:W4:Y:S04]  /*05a0*/  LDG.E.U16.CONSTANT R29, desc[UR6][R2.64+0x6] ;  /* 0x00000606021d7981 */ /* 0x000f28000c1e9500 */
[----:B------:R-:W4:Y:S01]  /*05b0*/  LDG.E.U16.CONSTANT R14, desc[UR6][R8.64+0x6] ;  /* 0x00000606080e7981 */ /* 0x000f22000c1e9500 */
[----:B------:R-:W-:-:S05]  /*05c0*/  IADD3 R15, PT, PT, R13, R10, RZ ;  /* 0x0000000a0d0f7210 */ /* 0x000fca0007ffe0ff */
[----:B--2---:R-:W-:-:S04]  /*05d0*/  IMAD.WIDE R6, R15, 0x2, R6 ;  /* 0x000000020f067825 */ /* 0x004fc800078e0206 */
[----:B0-----:R-:W-:-:S04]  /*05e0*/  IMAD.WIDE R4, R15, 0x2, R4 ;  /* 0x000000020f047825 */ /* 0x001fc800078e0204 */
[----:B------:R-:W-:Y:S01]  /*05f0*/  VIADD R10, R10, 0x4 ;  /* 0x000000040a0a7836 */ /* 0x000fe20000000000 */
[----:B---3--:R1:W-:Y:S04]  /*0600*/  STG.E.U16 desc[UR6][R6.64], R17 ;  /* 0x0000001106007986 */ /* 0x0083e8000c101506 */
[----:B-----5:R1:W-:Y:S04]  /*0610*/  STG.E.U16 desc[UR6][R4.64], R19 ;  /* 0x0000001304007986 */ /* 0x0203e8000c101506 */
[----:B----4-:R1:W-:Y:S04]  /*0620*/  STG.E.U16 desc[UR6][R6.64+0x2], R21 ;  /* 0x0000021506007986 */ /* 0x0103e8000c101506 */
[----:B------:R1:W-:Y:S04]  /*0630*/  STG.E.U16 desc[UR6][R4.64+0x2], R23 ;  /* 0x0000021704007986 */ /* 0x0003e8000c101506 */
[----:B------:R1:W-:Y:S04]  /*0640*/  STG.E.U16 desc[UR6][R6.64+0x4], R25 ;  /* 0x0000041906007986 */ /* 0x0003e8000c101506 */
[----:B------:R1:W-:Y:S04]  /*0650*/  STG.E.U16 desc[UR6][R4.64+0x4], R27 ;  /* 0x0000041b04007986 */ /* 0x0003e8000c101506 */
[----:B------:R1:W-:Y:S04]  /*0660*/  STG.E.U16 desc[UR6][R6.64+0x6], R29 ;  /* 0x0000061d06007986 */ /* 0x0003e8000c101506 */
[----:B------:R1:W-:Y:S02]  /*0670*/  STG.E.U16 desc[UR6][R4.64+0x6], R14 ;  /* 0x0000060e04007986 */ /* 0x0003e4000c101506 */
.L_x_2:
[----:B------:R-:W-:Y:S05]  /*0680*/  @!P1 EXIT ;  /* 0x000000000000994d */ /* 0x000fea0003800000 */
[----:B------:R-:W-:Y:S02]  /*0690*/  ISETP.NE.AND P0, PT, R12, 0x1, PT ;  /* 0x000000010c00780c */ /* 0x000fe40003f05270 */
[----:B------:R-:W-:-:S04]  /*06a0*/  LOP3.LUT R0, R0, 0x1, RZ, 0xc0, !PT ;  /* 0x0000000100007812 */ /* 0x000fc800078ec0ff */
[----:B------:R-:W-:-:S07]  /*06b0*/  ISETP.NE.U32.AND P1, PT, R0, 0x1, PT ;  /* 0x000000010000780c */ /* 0x000fce0003f25070 */
[----:B------:R-:W-:Y:S06]  /*06c0*/  @!P0 BRA `(.L_x_3) ;  /* 0x00000000004c8947 */ /* 0x000fec0003800000 */
[----:B0-----:R-:W0:Y:S01]  /*06d0*/  LDC.64 R2, c[0x0][0x380] ;  /* 0x0000e000ff027b82 */ /* 0x001e220000000a00 */
[----:B------:R-:W-:-:S07]  /*06e0*/  IADD3 R9, PT, PT, R11, R10, RZ ;  /* 0x0000000a0b097210 */ /* 0x000fce0007ffe0ff */
[----:B-1----:R-:W1:Y:S01]  /*06f0*/  LDC.64 R6, c[0x0][0x388] ;  /* 0x0000e200ff067b82 */ /* 0x002e620000000a00 */
[----:B0-----:R-:W-:-:S07]  /*0700*/  IMAD.WIDE R4, R9, 0x2, R2 ;  /* 0x0000000209047825 */ /* 0x001fce00078e0202 */
[----:B------:R-:W0:Y:S01]  /*0710*/  LDC.64 R2, c[0x0][0x390] ;  /* 0x0000e400ff027b82 */ /* 0x000e220000000a00 */
[----:B------:R-:W2:Y:S01]  /*0720*/  LDG.E.U16.CONSTANT R17, desc[UR6][R4.64] ;  /* 0x0000000604117981 */ /* 0x000ea2000c1e9500 */
[----:B-1----:R-:W-:-:S03]  /*0730*/  IMAD.WIDE R8, R9, 0x2, R6 ;  /* 0x0000000209087825 */ /* 0x002fc600078e0206 */
[----:B------:R-:W3:Y:S03]  /*0740*/  LDG.E.U16.CONSTANT R21, desc[UR6][R4.64+0x2] ;  /* 0x0000020604157981 */ /* 0x000ee6000c1e9500 */
[----:B------:R-:W1:Y:S01]  /*0750*/  LDC.64 R6, c[0x0][0x398] ;  /* 0x0000e600ff067b82 */ /* 0x000e620000000a00 */
[----:B------:R-:W4:Y:S04]  /*0760*/  LDG.E.U16.CONSTANT R19, desc[UR6][R8.64] ;  /* 0x0000000608137981 */ /* 0x000f28000c1e9500 */
[----:B------:R-:W5:Y:S01]  /*0770*/  LDG.E.U16.CONSTANT R23, desc[UR6][R8.64+0x2] ;  /* 0x0000020608177981 */ /* 0x000f62000c1e9500 */
[----:B------:R-:W-:-:S05]  /*0780*/  IADD3 R15, PT, PT, R13, R10, RZ ;  /* 0x0000000a0d0f7210 */ /* 0x000fca0007ffe0ff */
[----:B0-----:R-:W-:-:S04]  /*0790*/  IMAD.WIDE R2, R15, 0x2, R2 ;  /* 0x000000020f027825 */ /* 0x001fc800078e0202 */
[----:B-1----:R-:W-:-:S04]  /*07a0*/  IMAD.WIDE R6, R15, 0x2, R6 ;  /* 0x000000020f067825 */ /* 0x002fc800078e0206 */
[----:B------:R-:W-:Y:S01]  /*07b0*/  VIADD R10, R10, 0x2 ;  /* 0x000000020a0a7836 */ /* 0x000fe20000000000 */
[----:B--2---:R2:W-:Y:S04]  /*07c0*/  STG.E.U16 desc[UR6][R2.64], R17 ;  /* 0x0000001102007986 */ /* 0x0045e8000c101506 */
[----:B----4-:R2:W-:Y:S04]  /*07d0*/  STG.E.U16 desc[UR6][R6.64], R19 ;  /* 0x0000001306007986 */ /* 0x0105e8000c101506 */
[----:B---3--:R2:W-:Y:S04]  /*07e0*/  STG.E.U16 desc[UR6][R2.64+0x2], R21 ;  /* 0x0000021502007986 */ /* 0x0085e8000c101506 */
[----:B-----5:R2:W-:Y:S02]  /*07f0*/  STG.E.U16 desc[UR6][R6.64+0x2], R23 ;  /* 0x0000021706007986 */ /* 0x0205e4000c101506 */
.L_x_3:
[----:B------:R-:W-:Y:S05]  /*0800*/  @P1 EXIT ;  /* 0x000000000000194d */ /* 0x000fea0003800000 */
[----:B-1----:R-:W1:Y:S01]  /*0810*/  LDC.64 R4, c[0x0][0x380] ;  /* 0x0000e000ff047b82 */ /* 0x002e620000000a00 */
[----:B------:R-:W-:-:S07]  /*0820*/  IADD3 R11, PT, PT, R11, R10, RZ ;  /* 0x0000000a0b0b7210 */ /* 0x000fce0007ffe0ff */
[----:B0-----:R-:W0:Y:S08]  /*0830*/  LDC.64 R8, c[0x0][0x388] ;  /* 0x0000e200ff087b82 */ /* 0x001e300000000a00 */
[----:B--2---:R-:W2:Y:S01]  /*0840*/  LDC.64 R2, c[0x0][0x390] ;  /* 0x0000e400ff027b82 */ /* 0x004ea20000000a00 */
[----:B-1----:R-:W-:-:S07]  /*0850*/  IMAD.WIDE R4, R11, 0x2, R4 ;  /* 0x000000020b047825 */ /* 0x002fce00078e0204 */
[----:B------:R-:W1:Y:S01]  /*0860*/  LDC.64 R6, c[0x0][0x398] ;  /* 0x0000e600ff067b82 */ /* 0x000e620000000a00 */
[----:B------:R-:W3:Y:S01]  /*0870*/  LDG.E.U16.CONSTANT R5, desc[UR6][R4.64] ;  /* 0x0000000604057981 */ /* 0x000ee2000c1e9500 */
[----:B0-----:R-:W-:-:S06]  /*0880*/  IMAD.WIDE R8, R11, 0x2, R8 ;  /* 0x000000020b087825 */ /* 0x001fcc00078e0208 */
[----:B------:R-:W4:Y:S01]  /*0890*/  LDG.E.U16.CONSTANT R9, desc[UR6][R8.64] ;  /* 0x0000000608097981 */ /* 0x000f22000c1e9500 */
[----:B------:R-:W-:-:S05]  /*08a0*/  IADD3 R13, PT, PT, R13, R10, RZ ;  /* 0x0000000a0d0d7210 */ /* 0x000fca0007ffe0ff */
[----:B--2---:R-:W-:-:S04]  /*08b0*/  IMAD.WIDE R2, R13, 0x2, R2 ;  /* 0x000000020d027825 */ /* 0x004fc800078e0202 */
[----:B-1----:R-:W-:Y:S01]  /*08c0*/  IMAD.WIDE R6, R13, 0x2, R6 ;  /* 0x000000020d067825 */ /* 0x002fe200078e0206 */
[----:B---3--:R-:W-:Y:S04]  /*08d0*/  STG.E.U16 desc[UR6][R2.64], R5 ;  /* 0x0000000502007986 */ /* 0x008fe8000c101506 */
[----:B----4-:R-:W-:Y:S01]  /*08e0*/  STG.E.U16 desc[UR6][R6.64], R9 ;  /* 0x0000000906007986 */ /* 0x010fe2000c101506 */
[----:B------:R-:W-:Y:S05]  /*08f0*/  EXIT ;  /* 0x000000000000794d */ /* 0x000fea0003800000 */
.L_x_4:
[----:B------:R-:W-:-:S00]  /*0900*/  BRA `(.L_x_4) ;  /* 0xfffffffc00fc7947 */ /* 0x000fc0000383ffff */
[----:B------:R-:W-:-:S00]  /*0910*/  NOP ;  /* 0x0000000000007918 */ /* 0x000fc00000000000 */
        /* <DEDUP_REMOVED lines=14> */
.L_x_5:


//--------------------- .nv.shared.reserved.0     --------------------------
	.section	.nv.shared.reserved.0,"aw",@nobits
	.weak		__nv_reservedSMEM_offset_0_alias
	.size		__nv_reservedSMEM_offset_0_alias, 0, 64
	.other		__nv_reservedSMEM_offset_0_alias,@"STO_CUDA_RESERVED_SHARED STV_DEFAULT"
__nv_reservedSMEM_offset_0_alias:
	.zero		0
	.zero		64


//--------------------- .nv.constant0._Z9append_kvP13__nv_bfloat16S0_S0_S0_iii --------------------------
	.section	.nv.constant0._Z9append_kvP13__nv_bfloat16S0_S0_S0_iii,"a",@progbits
	.sectionflags	@""
	.align	4
.nv.constant0._Z9append_kvP13__nv_bfloat16S0_S0_S0_iii:
	.zero		940


//--------------------- SYMBOLS --------------------------

	.type		.nv.reservedSmem.offset0,@object
	.size		.nv.reservedSmem.offset0,0x4
